//
// Generated by NVIDIA NVVM Compiler
//
// Compiler Build ID: CL-36424714
// Cuda compilation tools, release 13.0, V13.0.88
// Based on NVVM 20.0.0
//

.version 9.0
.target sm_100
.address_size 64

	// .globl	_Z21matrix_multiplicationPiS_S_

.visible .entry _Z21matrix_multiplicationPiS_S_(
	.param .u64 .ptr .align 1 _Z21matrix_multiplicationPiS_S__param_0,
	.param .u64 .ptr .align 1 _Z21matrix_multiplicationPiS_S__param_1,
	.param .u64 .ptr .align 1 _Z21matrix_multiplicationPiS_S__param_2
)
{
	.reg .b32 	%r<18>;
	.reg .b64 	%rd<13>;

	ld.param.u64 	%rd1, [_Z21matrix_multiplicationPiS_S__param_0];
	ld.param.u64 	%rd2, [_Z21matrix_multiplicationPiS_S__param_1];
	ld.param.u64 	%rd3, [_Z21matrix_multiplicationPiS_S__param_2];
	cvta.to.global.u64 	%rd4, %rd1;
	mov.u32 	%r1, %tid.x;
	mov.u32 	%r2, %ctaid.x;
	shl.b32 	%r3, %r2, 2;
	add.s32 	%r4, %r3, %r1;
	mul.wide.u32 	%rd5, %r4, 4;
	add.s64 	%rd6, %rd4, %rd5;
	ld.global.u32 	%r5, [%rd6];
	cvta.to.global.u64 	%rd7, %rd2;
	cvta.to.global.u64 	%rd8, %rd3;
	mul.wide.u32 	%rd9, %r3, 4;
	add.s64 	%rd10, %rd7, %rd9;
	ld.global.u32 	%r6, [%rd10];
	mul.wide.u32 	%rd11, %r1, 4;
	add.s64 	%rd12, %rd8, %rd11;
	ld.global.u32 	%r7, [%rd12];
	mad.lo.s32 	%r8, %r7, %r6, %r5;
	st.global.u32 	[%rd6], %r8;
	ld.global.u32 	%r9, [%rd10+4];
	ld.global.u32 	%r10, [%rd12+16];
	mad.lo.s32 	%r11, %r10, %r9, %r8;
	st.global.u32 	[%rd6], %r11;
	ld.global.u32 	%r12, [%rd10+8];
	ld.global.u32 	%r13, [%rd12+32];
	mad.lo.s32 	%r14, %r13, %r12, %r11;
	st.global.u32 	[%rd6], %r14;
	ld.global.u32 	%r15, [%rd10+12];
	ld.global.u32 	%r16, [%rd12+48];
	mad.lo.s32 	%r17, %r16, %r15, %r14;
	st.global.u32 	[%rd6], %r17;
	ret;

}


// ===== COMPILED SASS (sm_100) =====

	.target	sm_100

	.elftype	@"ET_EXEC"


//--------------------- .note.nv.tkinfo           --------------------------
	.section	.note.nv.tkinfo,"",@"SHT_NOTE"
	.sectionflags	@"SHF_NOTE_NV_TKINFO"
	.tkinfo
        /*0018*/ 	.word	0x00000002
        /*0030*/ 	.string	""
        /*0030*/ 	.string	"ptxas"
        /*0030*/ 	.string	"Cuda compilation tools, release 13.0, V13.0.88"
        /*0030*/ 	.string	"Build cuda_13.0.r13.0/compiler.36424714_0"
        /*0030*/ 	.string	"-arch sm_100 -m 64 "



//--------------------- .note.nv.cuinfo           --------------------------
	.section	.note.nv.cuinfo,"",@"SHT_NOTE"
	.sectionflags	@"SHF_NOTE_NV_CUINFO"
        /*0018*/ 	.short	0x0002
        /*001a*/ 	.short	0x0064
        /*001c*/ 	.short	0x0082
	.zero		2


//--------------------- .nv.info                  --------------------------
	.section	.nv.info,"",@"SHT_CUDA_INFO"
	.align	4


	//----- nvinfo : EIATTR_REGCOUNT
	.align		4
        /*0000*/ 	.byte	0x04, 0x2f
        /*0002*/ 	.short	(.L_1 - .L_0)
	.align		4
.L_0:
        /*0004*/ 	.word	index@(_Z21matrix_multiplicationPiS_S_)
        /*0008*/ 	.word	0x00000010


	//----- nvinfo : EIATTR_FRAME_SIZE
	.align		4
.L_1:
        /*000c*/ 	.byte	0x04, 0x11
        /*000e*/ 	.short	(.L_3 - .L_2)
	.align		4
.L_2:
        /*0010*/ 	.word	index@(_Z21matrix_multiplicationPiS_S_)
        /*0014*/ 	.word	0x00000000


	//----- nvinfo : EIATTR_MIN_STACK_SIZE
	.align		4
.L_3:
        /*0018*/ 	.byte	0x04, 0x12
        /*001a*/ 	.short	(.L_5 - .L_4)
	.align		4
.L_4:
        /*001c*/ 	.word	index@(_Z21matrix_multiplicationPiS_S_)
        /*0020*/ 	.word	0x00000000
.L_5:


//--------------------- .nv.compat                --------------------------
	.section	.nv.compat,"",@"SHT_CUDA_COMPAT_INFO"
	.align	4
        /*0000*/ 	.byte	0x02, 0x09, 0x00, 0x00, 0x02, 0x02, 0x01, 0x00, 0x02, 0x05, 0x05, 0x00, 0x03, 0x07, 0x01, 0x01
        /*0010*/ 	.byte	0x02, 0x03, 0x00, 0x00, 0x02, 0x06, 0x01, 0x00, 0x04, 0x0b, 0x08, 0x00, 0x09, 0x00, 0x00, 0x00
        /*0020*/ 	.byte	0x00, 0x00, 0x00, 0x00


//--------------------- .nv.info._Z21matrix_multiplicationPiS_S_ --------------------------
	.section	.nv.info._Z21matrix_multiplicationPiS_S_,"",@"SHT_CUDA_INFO"
	.sectionflags	@""
	.align	4


	//----- nvinfo : EIATTR_CUDA_API_VERSION
	.align		4
        /*0000*/ 	.byte	0x04, 0x37
        /*0002*/ 	.short	(.L_7 - .L_6)
.L_6:
        /*0004*/ 	.word	0x00000082


	//----- nvinfo : EIATTR_KPARAM_INFO
	.align		4
.L_7:
        /*0008*/ 	.byte	0x04, 0x17
        /*000a*/ 	.short	(.L_9 - .L_8)
.L_8:
        /*000c*/ 	.word	0x00000000
        /*0010*/ 	.short	0x0002
        /*0012*/ 	.short	0x0010
        /*0014*/ 	.byte	0x00, 0xf5, 0x21, 0x00


	//----- nvinfo : EIATTR_KPARAM_INFO
	.align		4
.L_9:
        /*0018*/ 	.byte	0x04, 0x17
        /*001a*/ 	.short	(.L_11 - .L_10)
.L_10:
        /*001c*/ 	.word	0x00000000
        /*0020*/ 	.short	0x0001
        /*0022*/ 	.short	0x0008
        /*0024*/ 	.byte	0x00, 0xf5, 0x21, 0x00


	//----- nvinfo : EIATTR_KPARAM_INFO
	.align		4
.L_11:
        /*0028*/ 	.byte	0x04, 0x17
        /*002a*/ 	.short	(.L_13 - .L_12)
.L_12:
        /*002c*/ 	.word	0x00000000
        /*0030*/ 	.short	0x0000
        /*0032*/ 	.short	0x0000
        /*0034*/ 	.byte	0x00, 0xf5, 0x21, 0x00


	//----- nvinfo : EIATTR_SPARSE_MMA_MASK
	.align		4
.L_13:
        /*0038*/ 	.byte	0x03, 0x50
        /*003a*/ 	.short	0x0000


	//----- nvinfo : EIATTR_MAXREG_COUNT
	.align		4
        /*003c*/ 	.byte	0x03, 0x1b
        /*003e*/ 	.short	0x00ff


	//----- nvinfo : EIATTR_MERCURY_ISA_VERSION
	.align		4
        /*0040*/ 	.byte	0x03, 0x5f
        /*0042*/ 	.short	0x0101


	//----- nvinfo : EIATTR_VRC_CTA_INIT_COUNT
	.align		4
        /*0044*/ 	.byte	0x02, 0x4a
	.zero		1
	.zero		1


	//----- nvinfo : EIATTR_EXIT_INSTR_OFFSETS
	.align		4
        /*0048*/ 	.byte	0x04, 0x1c
        /*004a*/ 	.short	(.L_15 - .L_14)


	//   ....[0]....
.L_14:
        /*004c*/ 	.word	0x000001d0


	//----- nvinfo : EIATTR_CBANK_PARAM_SIZE
	.align		4
.L_15:
        /*0050*/ 	.byte	0x03, 0x19
        /*0052*/ 	.short	0x0018


	//----- nvinfo : EIATTR_PARAM_CBANK
	.align		4
        /*0054*/ 	.byte	0x04, 0x0a
        /*0056*/ 	.short	(.L_17 - .L_16)
	.align		4
.L_16:
        /*0058*/ 	.word	index@(.nv.constant0._Z21matrix_multiplicationPiS_S_)
        /*005c*/ 	.short	0x0380
        /*005e*/ 	.short	0x0018


	//----- nvinfo : EIATTR_SW_WAR
	.align		4
.L_17:
        /*0060*/ 	.byte	0x04, 0x36
        /*0062*/ 	.short	(.L_19 - .L_18)
.L_18:
        /*0064*/ 	.word	0x00000008
.L_19:


//--------------------- .nv.callgraph             --------------------------
	.section	.nv.callgraph,"",@"SHT_CUDA_CALLGRAPH"
	.align	4
	.sectionentsize	8
	.align		4
        /*0000*/ 	.word	0x00000000
	.align		4
        /*0004*/ 	.word	0xffffffff
	.align		4
        /*0008*/ 	.word	0x00000000
	.align		4
        /*000c*/ 	.word	0xfffffffe
	.align		4
        /*0010*/ 	.word	0x00000000
	.align		4
        /*0014*/ 	.word	0xfffffffd
	.align		4
        /*0018*/ 	.word	0x00000000
	.align		4
        /*001c*/ 	.word	0xfffffffc


//--------------------- .text._Z21matrix_multiplicationPiS_S_ --------------------------
	.section	.text._Z21matrix_multiplicationPiS_S_,"ax",@progbits
	.align	128
        .global         _Z21matrix_multiplicationPiS_S_
        .type           _Z21matrix_multiplicationPiS_S_,@function
        .size           _Z21matrix_multiplicationPiS_S_,(.L_x_1 - _Z21matrix_multiplicationPiS_S_)
        .other          _Z21matrix_multiplicationPiS_S_,@"STO_CUDA_ENTRY STV_DEFAULT"
_Z21matrix_multiplicationPiS_S_:
.text._Z21matrix_multiplicationPiS_S_:
[----:B------:R-:W-:Y:S01]  /*0000*/  LDC R1, c[0x0][0x37c] ;  /* 0x0000df00ff017b82 */ /* 0x000fe20000000800 */
[----:B------:R-:W0:Y:S07]  /*0010*/  S2R R9, SR_CTAID.X ;  /* 0x0000000000097919 */ /* 0x000e2e0000002500 */
[----:B------:R-:W1:Y:S01]  /*0020*/  LDC.64 R2, c[0x0][0x390] ;  /* 0x0000e400ff027b82 */ /* 0x000e620000000a00 */
[----:B------:R-:W2:Y:S01]  /*0030*/  LDCU.64 UR4, c[0x0][0x358] ;  /* 0x00006b00ff0477ac */ /* 0x000ea20008000a00 */
[----:B------:R-:W3:Y:S06]  /*0040*/  S2R R0, SR_TID.X ;  /* 0x0000000000007919 */ /* 0x000eec0000002100 */
[----:B------:R-:W4:Y:S08]  /*0050*/  LDC.64 R4, c[0x0][0x388] ;  /* 0x0000e200ff047b82 */ /* 0x000f300000000a00 */
[----:B------:R-:W5:Y:S01]  /*0060*/  LDC.64 R6, c[0x0][0x380] ;  /* 0x0000e000ff067b82 */ /* 0x000f620000000a00 */
[----:B0-----:R-:W-:-:S04]  /*0070*/  SHF.L.U32 R9, R9, 0x2, RZ ;  /* 0x0000000209097819 */ /* 0x001fc800000006ff */
[----:B---3--:R-:W-:Y:S01]  /*0080*/  IADD3 R11, PT, PT, R9, R0, RZ ;  /* 0x00000000090b7210 */ /* 0x008fe20007ffe0ff */
[----:B-1----:R-:W-:-:S04]  /*0090*/  IMAD.WIDE.U32 R2, R0, 0x4, R2 ;  /* 0x0000000400027825 */ /* 0x002fc800078e0002 */
[----:B----4-:R-:W-:Y:S01]  /*00a0*/  IMAD.WIDE.U32 R4, R9, 0x4, R4 ;  /* 0x0000000409047825 */ /* 0x010fe200078e0004 */
[----:B--2---:R-:W2:Y:S03]  /*00b0*/  LDG.E R8, desc[UR4][R2.64] ;  /* 0x0000000402087981 */ /* 0x004ea6000c1e1900 */
[----:B-----5:R-:W-:Y:S01]  /*00c0*/  IMAD.WIDE.U32 R6, R11, 0x4, R6 ;  /* 0x000000040b067825 */ /* 0x020fe200078e0006 */
[----:B------:R-:W2:Y:S04]  /*00d0*/  LDG.E R9, desc[UR4][R4.64] ;  /* 0x0000000404097981 */ /* 0x000ea8000c1e1900 */
[----:B------:R-:W2:Y:S02]  /*00e0*/  LDG.E R0, desc[UR4][R6.64] ;  /* 0x0000000406007981 */ /* 0x000ea4000c1e1900 */
[----:B--2---:R-:W-:-:S05]  /*00f0*/  IMAD R9, R9, R8, R0 ;  /* 0x0000000809097224 */ /* 0x004fca00078e0200 */
[----:B------:R0:W-:Y:S04]  /*0100*/  STG.E desc[UR4][R6.64], R9 ;  /* 0x0000000906007986 */ /* 0x0001e8000c101904 */
[----:B------:R-:W2:Y:S04]  /*0110*/  LDG.E R0, desc[UR4][R4.64+0x4] ;  /* 0x0000040404007981 */ /* 0x000ea8000c1e1900 */
[----:B------:R-:W2:Y:S02]  /*0120*/  LDG.E R8, desc[UR4][R2.64+0x10] ;  /* 0x0000100402087981 */ /* 0x000ea4000c1e1900 */
[----:B--2---:R-:W-:-:S05]  /*0130*/  IMAD R11, R0, R8, R9 ;  /* 0x00000008000b7224 */ /* 0x004fca00078e0209 */
[----:B------:R-:W-:Y:S04]  /*0140*/  STG.E desc[UR4][R6.64], R11 ;  /* 0x0000000b06007986 */ /* 0x000fe8000c101904 */
[----:B------:R-:W2:Y:S04]  /*0150*/  LDG.E R0, desc[UR4][R4.64+0x8] ;  /* 0x0000080404007981 */ /* 0x000ea8000c1e1900 */
[----:B------:R-:W2:Y:S02]  /*0160*/  LDG.E R8, desc[UR4][R2.64+0x20] ;  /* 0x0000200402087981 */ /* 0x000ea4000c1e1900 */
[----:B--2---:R-:W-:-:S05]  /*0170*/  IMAD R13, R0, R8, R11 ;  /* 0x00000008000d7224 */ /* 0x004fca00078e020b */
[----:B------:R-:W-:Y:S04]  /*0180*/  STG.E desc[UR4][R6.64], R13 ;  /* 0x0000000d06007986 */ /* 0x000fe8000c101904 */
[----:B------:R-:W0:Y:S04]  /*0190*/  LDG.E R0, desc[UR4][R4.64+0xc] ;  /* 0x00000c0404007981 */ /* 0x000e28000c1e1900 */
[----:B------:R-:W0:Y:S02]  /*01a0*/  LDG.E R8, desc[UR4][R2.64+0x30] ;  /* 0x0000300402087981 */ /* 0x000e24000c1e1900 */
[----:B0-----:R-:W-:-:S05]  /*01b0*/  IMAD R9, R0, R8, R13 ;  /* 0x0000000800097224 */ /* 0x001fca00078e020d */
[----:B------:R-:W-:Y:S01]  /*01c0*/  STG.E desc[UR4][R6.64], R9 ;  /* 0x0000000906007986 */ /* 0x000fe2000c101904 */
[----:B------:R-:W-:Y:S05]  /*01d0*/  EXIT ;  /* 0x000000000000794d */ /* 0x000fea0003800000 */
.L_x_0:
[----:B------:R-:W-:-:S00]  /*01e0*/  BRA `(.L_x_0) ;  /* 0xfffffffc00fc7947 */ /* 0x000fc0000383ffff */
[----:B------:R-:W-:-:S00]  /*01f0*/  NOP ;  /* 0x0000000000007918 */ /* 0x000fc00000000000 */
        /* <DEDUP_REMOVED lines=8> */
.L_x_1:


//--------------------- .nv.shared.reserved.0     --------------------------
	.section	.nv.shared.reserved.0,"aw",@nobits
	.weak		__nv_reservedSMEM_offset_0_alias
	.size		__nv_reservedSMEM_offset_0_alias, 0, 64
	.other		__nv_reservedSMEM_offset_0_alias,@"STO_CUDA_RESERVED_SHARED STV_DEFAULT"
__nv_reservedSMEM_offset_0_alias:
	.zero		0
	.zero		64


//--------------------- .nv.constant0._Z21matrix_multiplicationPiS_S_ --------------------------
	.section	.nv.constant0._Z21matrix_multiplicationPiS_S_,"a",@progbits
	.sectionflags	@""
	.align	4
.nv.constant0._Z21matrix_multiplicationPiS_S_:
	.zero		920


//--------------------- SYMBOLS --------------------------

	.type		.nv.reservedSmem.offset0,@object
	.size		.nv.reservedSmem.offset0,0x4
